//
// Generated by NVIDIA NVVM Compiler
//
// Compiler Build ID: CL-36424714
// Cuda compilation tools, release 13.0, V13.0.88
// Based on NVVM 20.0.0
//

.version 9.0
.target sm_100
.address_size 64

	// .globl	_Z10initializePfm
// _ZZ9sum_arrayPKfmPfE11partial_sum has been demoted

.visible .entry _Z10initializePfm(
	.param .u64 .ptr .align 1 _Z10initializePfm_param_0,
	.param .u64 _Z10initializePfm_param_1
)
{
	.reg .pred 	%p<3>;
	.reg .b32 	%r<9>;
	.reg .b32 	%f<2>;
	.reg .b64 	%rd<11>;
	.reg .b64 	%fd<3>;

	ld.param.u64 	%rd6, [_Z10initializePfm_param_0];
	mov.u32 	%r4, %ctaid.x;
	mov.u32 	%r5, %ntid.x;
	mov.u32 	%r6, %tid.x;
	mad.lo.s32 	%r7, %r4, %r5, %r6;
	shl.b32 	%r8, %r7, 19;
	cvt.s64.s32 	%rd10, %r8;
	mul.wide.s32 	%rd7, %r7, 524288;
	add.s64 	%rd2, %rd7, 524288;
	setp.le.u64 	%p1, %rd2, %rd10;
	@%p1 bra 	$L__BB0_3;
	cvta.to.global.u64 	%rd3, %rd6;
$L__BB0_2:
	cvt.rn.f64.s32 	%fd1, %r8;
	mul.f64 	%fd2, %fd1, 0d3E40000000000000;
	cvt.rn.f32.f64 	%f1, %fd2;
	shl.b64 	%rd8, %rd10, 2;
	add.s64 	%rd9, %rd3, %rd8;
	st.global.f32 	[%rd9], %f1;
	add.s32 	%r8, %r8, 1;
	cvt.s64.s32 	%rd10, %r8;
	setp.gt.u64 	%p2, %rd2, %rd10;
	@%p2 bra 	$L__BB0_2;
$L__BB0_3:
	ret;

}
	// .globl	_Z9sum_arrayPKfmPf
.visible .entry _Z9sum_arrayPKfmPf(
	.param .u64 .ptr .align 1 _Z9sum_arrayPKfmPf_param_0,
	.param .u64 _Z9sum_arrayPKfmPf_param_1,
	.param .u64 .ptr .align 1 _Z9sum_arrayPKfmPf_param_2
)
{
	.reg .pred 	%p<7>;
	.reg .b32 	%r<17>;
	.reg .b32 	%f<14>;
	.reg .b64 	%rd<13>;
	// demoted variable
	.shared .align 4 .b8 _ZZ9sum_arrayPKfmPfE11partial_sum[64];
	ld.param.u64 	%rd6, [_Z9sum_arrayPKfmPf_param_0];
	ld.param.u64 	%rd7, [_Z9sum_arrayPKfmPf_param_2];
	mov.u32 	%r9, %ctaid.x;
	mov.u32 	%r16, %ntid.x;
	mov.u32 	%r2, %tid.x;
	mad.lo.s32 	%r10, %r9, %r16, %r2;
	shl.b32 	%r15, %r10, 19;
	cvt.s64.s32 	%rd12, %r15;
	mul.wide.s32 	%rd8, %r10, 524288;
	add.s64 	%rd2, %rd8, 524288;
	setp.le.u64 	%p1, %rd2, %rd12;
	mov.f32 	%f13, 0f00000000;
	@%p1 bra 	$L__BB1_3;
	cvta.to.global.u64 	%rd3, %rd6;
	mov.f32 	%f13, 0f00000000;
$L__BB1_2:
	shl.b64 	%rd9, %rd12, 2;
	add.s64 	%rd10, %rd3, %rd9;
	ld.global.f32 	%f6, [%rd10];
	add.f32 	%f13, %f13, %f6;
	add.s32 	%r15, %r15, 1;
	cvt.s64.s32 	%rd12, %r15;
	setp.gt.u64 	%p2, %rd2, %rd12;
	@%p2 bra 	$L__BB1_2;
$L__BB1_3:
	shl.b32 	%r11, %r2, 2;
	mov.u32 	%r12, _ZZ9sum_arrayPKfmPfE11partial_sum;
	add.s32 	%r6, %r12, %r11;
	st.shared.f32 	[%r6], %f13;
	bar.sync 	0;
	setp.lt.u32 	%p3, %r16, 2;
	@%p3 bra 	$L__BB1_7;
$L__BB1_4:
	shr.u32 	%r8, %r16, 1;
	setp.ge.u32 	%p4, %r2, %r8;
	@%p4 bra 	$L__BB1_6;
	shl.b32 	%r13, %r8, 2;
	add.s32 	%r14, %r6, %r13;
	ld.shared.f32 	%f7, [%r14];
	ld.shared.f32 	%f8, [%r6];
	add.f32 	%f9, %f7, %f8;
	st.shared.f32 	[%r6], %f9;
$L__BB1_6:
	bar.sync 	0;
	setp.gt.u32 	%p5, %r16, 3;
	mov.u32 	%r16, %r8;
	@%p5 bra 	$L__BB1_4;
$L__BB1_7:
	setp.ne.s32 	%p6, %r2, 0;
	@%p6 bra 	$L__BB1_9;
	ld.shared.f32 	%f10, [_ZZ9sum_arrayPKfmPfE11partial_sum];
	cvta.to.global.u64 	%rd11, %rd7;
	atom.global.add.f32 	%f11, [%rd11], %f10;
$L__BB1_9:
	ret;

}


// ===== COMPILED SASS (sm_100) =====

	.target	sm_100

	.elftype	@"ET_EXEC"


//--------------------- .note.nv.tkinfo           --------------------------
	.section	.note.nv.tkinfo,"",@"SHT_NOTE"
	.sectionflags	@"SHF_NOTE_NV_TKINFO"
	.tkinfo
        /*0018*/ 	.word	0x00000002
        /*0030*/ 	.string	""
        /*0030*/ 	.string	"ptxas"
        /*0030*/ 	.string	"Cuda compilation tools, release 13.0, V13.0.88"
        /*0030*/ 	.string	"Build cuda_13.0.r13.0/compiler.36424714_0"
        /*0030*/ 	.string	"-arch sm_100 -m 64 "



//--------------------- .note.nv.cuinfo           --------------------------
	.section	.note.nv.cuinfo,"",@"SHT_NOTE"
	.sectionflags	@"SHF_NOTE_NV_CUINFO"
        /*0018*/ 	.short	0x0002
        /*001a*/ 	.short	0x0064
        /*001c*/ 	.short	0x0082
	.zero		2


//--------------------- .nv.info                  --------------------------
	.section	.nv.info,"",@"SHT_CUDA_INFO"
	.align	4


	//----- nvinfo : EIATTR_REGCOUNT
	.align		4
        /*0000*/ 	.byte	0x04, 0x2f
        /*0002*/ 	.short	(.L_1 - .L_0)
	.align		4
.L_0:
        /*0004*/ 	.word	index@(_Z10initializePfm)
        /*0008*/ 	.word	0x0000000e


	//----- nvinfo : EIATTR_FRAME_SIZE
	.align		4
.L_1:
        /*000c*/ 	.byte	0x04, 0x11
        /*000e*/ 	.short	(.L_3 - .L_2)
	.align		4
.L_2:
        /*0010*/ 	.word	index@(_Z10initializePfm)
        /*0014*/ 	.word	0x00000000


	//----- nvinfo : EIATTR_REGCOUNT
	.align		4
.L_3:
        /*0018*/ 	.byte	0x04, 0x2f
        /*001a*/ 	.short	(.L_5 - .L_4)
	.align		4
.L_4:
        /*001c*/ 	.word	index@(_Z9sum_arrayPKfmPf)
        /*0020*/ 	.word	0x0000000e


	//----- nvinfo : EIATTR_FRAME_SIZE
	.align		4
.L_5:
        /*0024*/ 	.byte	0x04, 0x11
        /*0026*/ 	.short	(.L_7 - .L_6)
	.align		4
.L_6:
        /*0028*/ 	.word	index@(_Z9sum_arrayPKfmPf)
        /*002c*/ 	.word	0x00000000


	//----- nvinfo : EIATTR_MIN_STACK_SIZE
	.align		4
.L_7:
        /*0030*/ 	.byte	0x04, 0x12
        /*0032*/ 	.short	(.L_9 - .L_8)
	.align		4
.L_8:
        /*0034*/ 	.word	index@(_Z9sum_arrayPKfmPf)
        /*0038*/ 	.word	0x00000000


	//----- nvinfo : EIATTR_MIN_STACK_SIZE
	.align		4
.L_9:
        /*003c*/ 	.byte	0x04, 0x12
        /*003e*/ 	.short	(.L_11 - .L_10)
	.align		4
.L_10:
        /*0040*/ 	.word	index@(_Z10initializePfm)
        /*0044*/ 	.word	0x00000000
.L_11:


//--------------------- .nv.compat                --------------------------
	.section	.nv.compat,"",@"SHT_CUDA_COMPAT_INFO"
	.align	4
        /*0000*/ 	.byte	0x02, 0x09, 0x00, 0x00, 0x02, 0x02, 0x01, 0x00, 0x02, 0x05, 0x05, 0x00, 0x03, 0x07, 0x01, 0x01
        /*0010*/ 	.byte	0x02, 0x03, 0x00, 0x00, 0x02, 0x06, 0x01, 0x00, 0x04, 0x0b, 0x08, 0x00, 0x01, 0x00, 0x00, 0x00
        /*0020*/ 	.byte	0x00, 0x00, 0x00, 0x00


//--------------------- .nv.info._Z9sum_arrayPKfmPf --------------------------
	.section	.nv.info._Z9sum_arrayPKfmPf,"",@"SHT_CUDA_INFO"
	.sectionflags	@""
	.align	4


	//----- nvinfo : EIATTR_CUDA_API_VERSION
	.align		4
        /*0000*/ 	.byte	0x04, 0x37
        /*0002*/ 	.short	(.L_13 - .L_12)
.L_12:
        /*0004*/ 	.word	0x00000082


	//----- nvinfo : EIATTR_KPARAM_INFO
	.align		4
.L_13:
        /*0008*/ 	.byte	0x04, 0x17
        /*000a*/ 	.short	(.L_15 - .L_14)
.L_14:
        /*000c*/ 	.word	0x00000000
        /*0010*/ 	.short	0x0002
        /*0012*/ 	.short	0x0010
        /*0014*/ 	.byte	0x00, 0xf5, 0x21, 0x00


	//----- nvinfo : EIATTR_KPARAM_INFO
	.align		4
.L_15:
        /*0018*/ 	.byte	0x04, 0x17
        /*001a*/ 	.short	(.L_17 - .L_16)
.L_16:
        /*001c*/ 	.word	0x00000000
        /*0020*/ 	.short	0x0001
        /*0022*/ 	.short	0x0008
        /*0024*/ 	.byte	0x00, 0xf0, 0x21, 0x00


	//----- nvinfo : EIATTR_KPARAM_INFO
	.align		4
.L_17:
        /*0028*/ 	.byte	0x04, 0x17
        /*002a*/ 	.short	(.L_19 - .L_18)
.L_18:
        /*002c*/ 	.word	0x00000000
        /*0030*/ 	.short	0x0000
        /*0032*/ 	.short	0x0000
        /*0034*/ 	.byte	0x00, 0xf5, 0x21, 0x00


	//----- nvinfo : EIATTR_SPARSE_MMA_MASK
	.align		4
.L_19:
        /*0038*/ 	.byte	0x03, 0x50
        /*003a*/ 	.short	0x0000


	//----- nvinfo : EIATTR_MAXREG_COUNT
	.align		4
        /*003c*/ 	.byte	0x03, 0x1b
        /*003e*/ 	.short	0x00ff


	//----- nvinfo : EIATTR_NUM_BARRIERS
	.align		4
        /*0040*/ 	.byte	0x02, 0x4c
        /*0042*/ 	.byte	0x01
	.zero		1


	//----- nvinfo : EIATTR_MERCURY_ISA_VERSION
	.align		4
        /*0044*/ 	.byte	0x03, 0x5f
        /*0046*/ 	.short	0x0101


	//----- nvinfo : EIATTR_VRC_CTA_INIT_COUNT
	.align		4
        /*0048*/ 	.byte	0x02, 0x4a
	.zero		1
	.zero		1


	//----- nvinfo : EIATTR_EXIT_INSTR_OFFSETS
	.align		4
        /*004c*/ 	.byte	0x04, 0x1c
        /*004e*/ 	.short	(.L_21 - .L_20)


	//   ....[0]....
.L_20:
        /*0050*/ 	.word	0x00000320


	//   ....[1]....
        /*0054*/ 	.word	0x00000390


	//----- nvinfo : EIATTR_CRS_STACK_SIZE
	.align		4
.L_21:
        /*0058*/ 	.byte	0x04, 0x1e
        /*005a*/ 	.short	(.L_23 - .L_22)
.L_22:
        /*005c*/ 	.word	0x00000000


	//----- nvinfo : EIATTR_CBANK_PARAM_SIZE
	.align		4
.L_23:
        /*0060*/ 	.byte	0x03, 0x19
        /*0062*/ 	.short	0x0018


	//----- nvinfo : EIATTR_PARAM_CBANK
	.align		4
        /*0064*/ 	.byte	0x04, 0x0a
        /*0066*/ 	.short	(.L_25 - .L_24)
	.align		4
.L_24:
        /*0068*/ 	.word	index@(.nv.constant0._Z9sum_arrayPKfmPf)
        /*006c*/ 	.short	0x0380
        /*006e*/ 	.short	0x0018


	//----- nvinfo : EIATTR_SW_WAR
	.align		4
.L_25:
        /*0070*/ 	.byte	0x04, 0x36
        /*0072*/ 	.short	(.L_27 - .L_26)
.L_26:
        /*0074*/ 	.word	0x00000008
.L_27:


//--------------------- .nv.info._Z10initializePfm --------------------------
	.section	.nv.info._Z10initializePfm,"",@"SHT_CUDA_INFO"
	.sectionflags	@""
	.align	4


	//----- nvinfo : EIATTR_CUDA_API_VERSION
	.align		4
        /*0000*/ 	.byte	0x04, 0x37
        /*0002*/ 	.short	(.L_29 - .L_28)
.L_28:
        /*0004*/ 	.word	0x00000082


	//----- nvinfo : EIATTR_KPARAM_INFO
	.align		4
.L_29:
        /*0008*/ 	.byte	0x04, 0x17
        /*000a*/ 	.short	(.L_31 - .L_30)
.L_30:
        /*000c*/ 	.word	0x00000000
        /*0010*/ 	.short	0x0001
        /*0012*/ 	.short	0x0008
        /*0014*/ 	.byte	0x00, 0xf0, 0x21, 0x00


	//----- nvinfo : EIATTR_KPARAM_INFO
	.align		4
.L_31:
        /*0018*/ 	.byte	0x04, 0x17
        /*001a*/ 	.short	(.L_33 - .L_32)
.L_32:
        /*001c*/ 	.word	0x00000000
        /*0020*/ 	.short	0x0000
        /*0022*/ 	.short	0x0000
        /*0024*/ 	.byte	0x00, 0xf5, 0x21, 0x00


	//----- nvinfo : EIATTR_SPARSE_MMA_MASK
	.align		4
.L_33:
        /*0028*/ 	.byte	0x03, 0x50
        /*002a*/ 	.short	0x0000


	//----- nvinfo : EIATTR_MAXREG_COUNT
	.align		4
        /*002c*/ 	.byte	0x03, 0x1b
        /*002e*/ 	.short	0x00ff


	//----- nvinfo : EIATTR_MERCURY_ISA_VERSION
	.align		4
        /*0030*/ 	.byte	0x03, 0x5f
        /*0032*/ 	.short	0x0101


	//----- nvinfo : EIATTR_VRC_CTA_INIT_COUNT
	.align		4
        /*0034*/ 	.byte	0x02, 0x4a
	.zero		1
	.zero		1


	//----- nvinfo : EIATTR_EXIT_INSTR_OFFSETS
	.align		4
        /*0038*/ 	.byte	0x04, 0x1c
        /*003a*/ 	.short	(.L_35 - .L_34)


	//   ....[0]....
.L_34:
        /*003c*/ 	.word	0x000000d0


	//   ....[1]....
        /*0040*/ 	.word	0x00000200


	//----- nvinfo : EIATTR_CRS_STACK_SIZE
	.align		4
.L_35:
        /*0044*/ 	.byte	0x04, 0x1e
        /*0046*/ 	.short	(.L_37 - .L_36)
.L_36:
        /*0048*/ 	.word	0x00000000


	//----- nvinfo : EIATTR_CBANK_PARAM_SIZE
	.align		4
.L_37:
        /*004c*/ 	.byte	0x03, 0x19
        /*004e*/ 	.short	0x0010


	//----- nvinfo : EIATTR_PARAM_CBANK
	.align		4
        /*0050*/ 	.byte	0x04, 0x0a
        /*0052*/ 	.short	(.L_39 - .L_38)
	.align		4
.L_38:
        /*0054*/ 	.word	index@(.nv.constant0._Z10initializePfm)
        /*0058*/ 	.short	0x0380
        /*005a*/ 	.short	0x0010


	//----- nvinfo : EIATTR_SW_WAR
	.align		4
.L_39:
        /*005c*/ 	.byte	0x04, 0x36
        /*005e*/ 	.short	(.L_41 - .L_40)
.L_40:
        /*0060*/ 	.word	0x00000008
.L_41:


//--------------------- .nv.callgraph             --------------------------
	.section	.nv.callgraph,"",@"SHT_CUDA_CALLGRAPH"
	.align	4
	.sectionentsize	8
	.align		4
        /*0000*/ 	.word	0x00000000
	.align		4
        /*0004*/ 	.word	0xffffffff
	.align		4
        /*0008*/ 	.word	0x00000000
	.align		4
        /*000c*/ 	.word	0xfffffffe
	.align		4
        /*0010*/ 	.word	0x00000000
	.align		4
        /*0014*/ 	.word	0xfffffffd
	.align		4
        /*0018*/ 	.word	0x00000000
	.align		4
        /*001c*/ 	.word	0xfffffffc


//--------------------- .text._Z9sum_arrayPKfmPf  --------------------------
	.section	.text._Z9sum_arrayPKfmPf,"ax",@progbits
	.align	128
        .global         _Z9sum_arrayPKfmPf
        .type           _Z9sum_arrayPKfmPf,@function
        .size           _Z9sum_arrayPKfmPf,(.L_x_8 - _Z9sum_arrayPKfmPf)
        .other          _Z9sum_arrayPKfmPf,@"STO_CUDA_ENTRY STV_DEFAULT"
_Z9sum_arrayPKfmPf:
.text._Z9sum_arrayPKfmPf:
[----:B------:R-:W-:Y:S01]  /*0000*/  LDC R1, c[0x0][0x37c] ;  /* 0x0000df00ff017b82 */ /* 0x000fe20000000800 */
[----:B------:R-:W0:Y:S07]  /*0010*/  S2R R9, SR_TID.X ;  /* 0x0000000000097919 */ /* 0x000e2e0000002100 */
[----:B------:R-:W0:Y:S01]  /*0020*/  S2UR UR4, SR_CTAID.X ;  /* 0x00000000000479c3 */ /* 0x000e220000002500 */
[----:B------:R-:W-:Y:S01]  /*0030*/  IMAD.MOV.U32 R2, RZ, RZ, 0x80000 ;  /* 0x00080000ff027424 */ /* 0x000fe200078e00ff */
[----:B------:R-:W1:Y:S01]  /*0040*/  LDCU.64 UR6, c[0x0][0x358] ;  /* 0x00006b00ff0677ac */ /* 0x000e620008000a00 */
[----:B------:R-:W-:Y:S01]  /*0050*/  IMAD.MOV.U32 R3, RZ, RZ, 0x0 ;  /* 0x00000000ff037424 */ /* 0x000fe200078e00ff */
[----:B------:R-:W-:Y:S01]  /*0060*/  BSSY.RECONVERGENT B0, `(.L_x_0) ;  /* 0x0000017000007945 */ /* 0x000fe20003800200 */
[----:B------:R-:W-:-:S03]  /*0070*/  IMAD.MOV.U32 R7, RZ, RZ, RZ ;  /* 0x000000ffff077224 */ /* 0x000fc600078e00ff */
[----:B------:R-:W0:Y:S02]  /*0080*/  LDC R0, c[0x0][0x360] ;  /* 0x0000d800ff007b82 */ /* 0x000e240000000800 */
[----:B0-----:R-:W-:Y:S01]  /*0090*/  IMAD R5, R0, UR4, R9 ;  /* 0x0000000400057c24 */ /* 0x001fe2000f8e0209 */
[----:B------:R-:W0:Y:S03]  /*00a0*/  LDCU.64 UR4, c[0x0][0x380] ;  /* 0x00007000ff0477ac */ /* 0x000e260008000a00 */
[----:B------:R-:W-:-:S04]  /*00b0*/  IMAD.WIDE R2, R5, 0x80000, R2 ;  /* 0x0008000005027825 */ /* 0x000fc800078e0202 */
[----:B------:R-:W-:-:S05]  /*00c0*/  IMAD.SHL.U32 R5, R5, 0x80000, RZ ;  /* 0x0008000005057824 */ /* 0x000fca00078e00ff */
[----:B------:R-:W-:Y:S02]  /*00d0*/  ISETP.GT.U32.AND P0, PT, R2, R5, PT ;  /* 0x000000050200720c */ /* 0x000fe40003f04070 */
[----:B------:R-:W-:-:S04]  /*00e0*/  SHF.R.S32.HI R11, RZ, 0x1f, R5 ;  /* 0x0000001fff0b7819 */ /* 0x000fc80000011405 */
[----:B------:R-:W-:-:S13]  /*00f0*/  ISETP.GT.U32.AND.EX P0, PT, R3, R11, PT, P0 ;  /* 0x0000000b0300720c */ /* 0x000fda0003f04100 */
[----:B01----:R-:W-:Y:S05]  /*0100*/  @!P0 BRA `(.L_x_1) ;  /* 0x0000000000308947 */ /* 0x003fea0003800000 */
[----:B------:R-:W-:Y:S02]  /*0110*/  IMAD.MOV.U32 R6, RZ, RZ, R5 ;  /* 0x000000ffff067224 */ /* 0x000fe400078e0005 */
[----:B------:R-:W-:-:S07]  /*0120*/  IMAD.MOV.U32 R7, RZ, RZ, RZ ;  /* 0x000000ffff077224 */ /* 0x000fce00078e00ff */
.L_x_2:
[----:B------:R-:W-:-:S04]  /*0130*/  LEA R4, P0, R5, UR4, 0x2 ;  /* 0x0000000405047c11 */ /* 0x000fc8000f8010ff */
[----:B------:R-:W-:-:S05]  /*0140*/  LEA.HI.X R5, R5, UR5, R11, 0x2, P0 ;  /* 0x0000000505057c11 */ /* 0x000fca00080f140b */
[----:B------:R0:W2:Y:S02]  /*0150*/  LDG.E R4, desc[UR6][R4.64] ;  /* 0x0000000604047981 */ /* 0x0000a4000c1e1900 */
[----:B0-----:R-:W-:-:S04]  /*0160*/  VIADD R5, R6, 0x1 ;  /* 0x0000000106057836 */ /* 0x001fc80000000000 */
[--C-:B------:R-:W-:Y:S01]  /*0170*/  IMAD.MOV.U32 R6, RZ, RZ, R5.reuse ;  /* 0x000000ffff067224 */ /* 0x100fe200078e0005 */
[----:B------:R-:W-:Y:S02]  /*0180*/  ISETP.GT.U32.AND P0, PT, R2, R5, PT ;  /* 0x000000050200720c */ /* 0x000fe40003f04070 */
[----:B------:R-:W-:-:S04]  /*0190*/  SHF.R.S32.HI R11, RZ, 0x1f, R5 ;  /* 0x0000001fff0b7819 */ /* 0x000fc80000011405 */
[----:B------:R-:W-:Y:S01]  /*01a0*/  ISETP.GT.U32.AND.EX P0, PT, R3, R11, PT, P0 ;  /* 0x0000000b0300720c */ /* 0x000fe20003f04100 */
[----:B--2---:R-:W-:-:S12]  /*01b0*/  FADD R7, R4, R7 ;  /* 0x0000000704077221 */ /* 0x004fd80000000000 */
[----:B------:R-:W-:Y:S05]  /*01c0*/  @P0 BRA `(.L_x_2) ;  /* 0xfffffffc00d80947 */ /* 0x000fea000383ffff */
.L_x_1:
[----:B------:R-:W-:Y:S05]  /*01d0*/  BSYNC.RECONVERGENT B0 ;  /* 0x0000000000007941 */ /* 0x000fea0003800200 */
.L_x_0:
[----:B------:R-:W0:Y:S01]  /*01e0*/  S2UR UR5, SR_CgaCtaId ;  /* 0x00000000000579c3 */ /* 0x000e220000008800 */
[----:B------:R-:W-:Y:S01]  /*01f0*/  UMOV UR4, 0x400 ;  /* 0x0000040000047882 */ /* 0x000fe20000000000 */
[----:B------:R-:W-:Y:S02]  /*0200*/  ISETP.GE.U32.AND P1, PT, R0, 0x2, PT ;  /* 0x000000020000780c */ /* 0x000fe40003f26070 */
[----:B------:R-:W-:Y:S01]  /*0210*/  ISETP.NE.AND P0, PT, R9, RZ, PT ;  /* 0x000000ff0900720c */ /* 0x000fe20003f05270 */
[----:B0-----:R-:W-:-:S06]  /*0220*/  ULEA UR4, UR5, UR4, 0x18 ;  /* 0x0000000405047291 */ /* 0x001fcc000f8ec0ff */
[----:B------:R-:W-:-:S05]  /*0230*/  LEA R2, R9, UR4, 0x2 ;  /* 0x0000000409027c11 */ /* 0x000fca000f8e10ff */
[----:B------:R0:W-:Y:S01]  /*0240*/  STS [R2], R7 ;  /* 0x0000000702007388 */ /* 0x0001e20000000800 */
[----:B------:R-:W-:Y:S06]  /*0250*/  BAR.SYNC.DEFER_BLOCKING 0x0 ;  /* 0x0000000000007b1d */ /* 0x000fec0000010000 */
[----:B------:R-:W-:Y:S05]  /*0260*/  @!P1 BRA `(.L_x_3) ;  /* 0x00000000002c9947 */ /* 0x000fea0003800000 */
.L_x_4:
[----:B------:R-:W-:-:S04]  /*0270*/  SHF.R.U32.HI R6, RZ, 0x1, R0 ;  /* 0x00000001ff067819 */ /* 0x000fc80000011600 */
[----:B------:R-:W-:-:S13]  /*0280*/  ISETP.GE.U32.AND P1, PT, R9, R6, PT ;  /* 0x000000060900720c */ /* 0x000fda0003f26070 */
[----:B------:R-:W-:Y:S01]  /*0290*/  @!P1 IMAD R3, R6, 0x4, R2 ;  /* 0x0000000406039824 */ /* 0x000fe200078e0202 */
[----:B------:R-:W-:Y:S05]  /*02a0*/  @!P1 LDS R4, [R2] ;  /* 0x0000000002049984 */ /* 0x000fea0000000800 */
[----:B------:R-:W1:Y:S02]  /*02b0*/  @!P1 LDS R3, [R3] ;  /* 0x0000000003039984 */ /* 0x000e640000000800 */
[----:B-1----:R-:W-:-:S05]  /*02c0*/  @!P1 FADD R5, R3, R4 ;  /* 0x0000000403059221 */ /* 0x002fca0000000000 */
[----:B------:R1:W-:Y:S01]  /*02d0*/  @!P1 STS [R2], R5 ;  /* 0x0000000502009388 */ /* 0x0003e20000000800 */
[----:B------:R-:W-:Y:S01]  /*02e0*/  BAR.SYNC.DEFER_BLOCKING 0x0 ;  /* 0x0000000000007b1d */ /* 0x000fe20000010000 */
[----:B------:R-:W-:Y:S01]  /*02f0*/  ISETP.GT.U32.AND P1, PT, R0, 0x3, PT ;  /* 0x000000030000780c */ /* 0x000fe20003f24070 */
[----:B------:R-:W-:-:S12]  /*0300*/  IMAD.MOV.U32 R0, RZ, RZ, R6 ;  /* 0x000000ffff007224 */ /* 0x000fd800078e0006 */
[----:B-1----:R-:W-:Y:S05]  /*0310*/  @P1 BRA `(.L_x_4) ;  /* 0xfffffffc00d41947 */ /* 0x002fea000383ffff */
.L_x_3:
[----:B------:R-:W-:Y:S05]  /*0320*/  @P0 EXIT ;  /* 0x000000000000094d */ /* 0x000fea0003800000 */
[----:B------:R-:W1:Y:S01]  /*0330*/  S2UR UR5, SR_CgaCtaId ;  /* 0x00000000000579c3 */ /* 0x000e620000008800 */
[----:B------:R-:W-:-:S07]  /*0340*/  UMOV UR4, 0x400 ;  /* 0x0000040000047882 */ /* 0x000fce0000000000 */
[----:B0-----:R-:W0:Y:S01]  /*0350*/  LDC.64 R2, c[0x0][0x390] ;  /* 0x0000e400ff027b82 */ /* 0x001e220000000a00 */
[----:B-1----:R-:W-:-:S09]  /*0360*/  ULEA UR4, UR5, UR4, 0x18 ;  /* 0x0000000405047291 */ /* 0x002fd2000f8ec0ff */
[----:B------:R-:W0:Y:S04]  /*0370*/  LDS R5, [UR4] ;  /* 0x00000004ff057984 */ /* 0x000e280008000800 */
[----:B0-----:R-:W-:Y:S01]  /*0380*/  REDG.E.ADD.F32.FTZ.RN.STRONG.GPU desc[UR6][R2.64], R5 ;  /* 0x00000005020079a6 */ /* 0x001fe2000c12f306 */
[----:B------:R-:W-:Y:S05]  /*0390*/  EXIT ;  /* 0x000000000000794d */ /* 0x000fea0003800000 */
.L_x_5:
[----:B------:R-:W-:-:S00]  /*03a0*/  BRA `(.L_x_5) ;  /* 0xfffffffc00fc7947 */ /* 0x000fc0000383ffff */
[----:B------:R-:W-:-:S00]  /*03b0*/  NOP ;  /* 0x0000000000007918 */ /* 0x000fc00000000000 */
        /* <DEDUP_REMOVED lines=12> */
.L_x_8:


//--------------------- .text._Z10initializePfm   --------------------------
	.section	.text._Z10initializePfm,"ax",@progbits
	.align	128
        .global         _Z10initializePfm
        .type           _Z10initializePfm,@function
        .size           _Z10initializePfm,(.L_x_9 - _Z10initializePfm)
        .other          _Z10initializePfm,@"STO_CUDA_ENTRY STV_DEFAULT"
_Z10initializePfm:
.text._Z10initializePfm:
[----:B------:R-:W-:Y:S01]  /*0000*/  LDC R1, c[0x0][0x37c] ;  /* 0x0000df00ff017b82 */ /* 0x000fe20000000800 */
[----:B------:R-:W0:Y:S07]  /*0010*/  S2R R0, SR_TID.X ;  /* 0x0000000000007919 */ /* 0x000e2e0000002100 */
[----:B------:R-:W0:Y:S01]  /*0020*/  S2UR UR4, SR_CTAID.X ;  /* 0x00000000000479c3 */ /* 0x000e220000002500 */
[----:B------:R-:W-:Y:S02]  /*0030*/  IMAD.MOV.U32 R2, RZ, RZ, 0x80000 ;  /* 0x00080000ff027424 */ /* 0x000fe400078e00ff */
[----:B------:R-:W-:-:S05]  /*0040*/  IMAD.MOV.U32 R3, RZ, RZ, 0x0 ;  /* 0x00000000ff037424 */ /* 0x000fca00078e00ff */
        /* <DEDUP_REMOVED lines=8> */
[----:B0-----:R-:W-:Y:S05]  /*00d0*/  @!P0 EXIT ;  /* 0x000000000000894d */ /* 0x001fea0003800000 */
[----:B------:R-:W0:Y:S01]  /*00e0*/  LDC.64 R10, c[0x0][0x358] ;  /* 0x0000d600ff0a7b82 */ /* 0x000e220000000a00 */
[----:B------:R-:W-:Y:S02]  /*00f0*/  IMAD.MOV.U32 R8, RZ, RZ, R7 ;  /* 0x000000ffff087224 */ /* 0x000fe400078e0007 */
[--C-:B------:R-:W-:Y:S02]  /*0100*/  IMAD.MOV.U32 R0, RZ, RZ, R5.reuse ;  /* 0x000000ffff007224 */ /* 0x100fe400078e0005 */
[----:B------:R-:W-:-:S07]  /*0110*/  IMAD.MOV.U32 R9, RZ, RZ, R5 ;  /* 0x000000ffff097224 */ /* 0x000fce00078e0005 */
.L_x_6:
[----:B-1----:R1:W2:Y:S01]  /*0120*/  I2F.F64 R4, R0 ;  /* 0x0000000000047312 */ /* 0x0022a20000201c00 */
[C---:B------:R-:W-:Y:S02]  /*0130*/  LEA R6, P0, R9.reuse, UR4, 0x2 ;  /* 0x0000000409067c11 */ /* 0x040fe4000f8010ff */
[----:B0-----:R-:W-:Y:S02]  /*0140*/  R2UR UR6, R10 ;  /* 0x000000000a0672ca */ /* 0x001fe400000e0000 */
[----:B------:R-:W-:Y:S01]  /*0150*/  LEA.HI.X R7, R9, UR5, R8, 0x2, P0 ;  /* 0x0000000509077c11 */ /* 0x000fe200080f1408 */
[----:B------:R-:W-:Y:S01]  /*0160*/  VIADD R9, R0, 0x1 ;  /* 0x0000000100097836 */ /* 0x000fe20000000000 */
[----:B------:R-:W-:-:S03]  /*0170*/  R2UR UR7, R11 ;  /* 0x000000000b0772ca */ /* 0x000fc600000e0000 */
[--C-:B-1----:R-:W-:Y:S01]  /*0180*/  IMAD.MOV.U32 R0, RZ, RZ, R9.reuse ;  /* 0x000000ffff007224 */ /* 0x102fe200078e0009 */
[----:B------:R-:W-:Y:S02]  /*0190*/  ISETP.GT.U32.AND P0, PT, R2, R9, PT ;  /* 0x000000090200720c */ /* 0x000fe40003f04070 */
[----:B------:R-:W-:Y:S01]  /*01a0*/  SHF.R.S32.HI R8, RZ, 0x1f, R9 ;  /* 0x0000001fff087819 */ /* 0x000fe20000011409 */
[----:B--2---:R-:W-:-:S03]  /*01b0*/  DMUL R4, R4, 7.450580596923828125e-09 ;  /* 0x3e40000004047828 */ /* 0x004fc60000000000 */
[----:B------:R-:W-:-:S07]  /*01c0*/  ISETP.GT.U32.AND.EX P0, PT, R3, R8, PT, P0 ;  /* 0x000000080300720c */ /* 0x000fce0003f04100 */
[----:B------:R-:W0:Y:S02]  /*01d0*/  F2F.F32.F64 R5, R4 ;  /* 0x0000000400057310 */ /* 0x000e240000301000 */
[----:B0-----:R1:W-:Y:S04]  /*01e0*/  STG.E desc[UR6][R6.64], R5 ;  /* 0x0000000506007986 */ /* 0x0013e8000c101906 */
[----:B------:R-:W-:Y:S05]  /*01f0*/  @P0 BRA `(.L_x_6) ;  /* 0xfffffffc00c80947 */ /* 0x000fea000383ffff */
[----:B------:R-:W-:Y:S05]  /*0200*/  EXIT ;  /* 0x000000000000794d */ /* 0x000fea0003800000 */
.L_x_7:
        /* <DEDUP_REMOVED lines=15> */
.L_x_9:


//--------------------- .nv.shared._Z9sum_arrayPKfmPf --------------------------
	.section	.nv.shared._Z9sum_arrayPKfmPf,"aw",@nobits
	.sectionflags	@""
	.align	4
.nv.shared._Z9sum_arrayPKfmPf:
	.zero		1088


//--------------------- .nv.shared.reserved.0     --------------------------
	.section	.nv.shared.reserved.0,"aw",@nobits
	.weak		__nv_reservedSMEM_offset_0_alias
	.size		__nv_reservedSMEM_offset_0_alias, 0, 64
	.other		__nv_reservedSMEM_offset_0_alias,@"STO_CUDA_RESERVED_SHARED STV_DEFAULT"
__nv_reservedSMEM_offset_0_alias:
	.zero		0
	.zero		64


//--------------------- .nv.constant0._Z9sum_arrayPKfmPf --------------------------
	.section	.nv.constant0._Z9sum_arrayPKfmPf,"a",@progbits
	.sectionflags	@""
	.align	4
.nv.constant0._Z9sum_arrayPKfmPf:
	.zero		920


//--------------------- .nv.constant0._Z10initializePfm --------------------------
	.section	.nv.constant0._Z10initializePfm,"a",@progbits
	.sectionflags	@""
	.align	4
.nv.constant0._Z10initializePfm:
	.zero		912


//--------------------- SYMBOLS --------------------------

	.type		.nv.reservedSmem.offset0,@object
	.size		.nv.reservedSmem.offset0,0x4
	.type		.nv.reservedSmem.cap,@object
	.size		.nv.reservedSmem.cap,0x4
